	.headerflags	@"EF_CUDA_TEXMODE_UNIFIED EF_CUDA_64BIT_ADDRESS EF_CUDA_ACCELERATORS EF_CUDA_SM90 EF_CUDA_VIRTUAL_SM(EF_CUDA_SM90)"
	.elftype	@"ET_EXEC"


//--------------------- .nv.info                  --------------------------
	.section	.nv.info,"",@"SHT_CUDA_INFO"
	.align	4


	//----- nvinfo : EIATTR_REGCOUNT
	.align		4
        /*0000*/ 	.byte	0x04, 0x2f
        /*0002*/ 	.short	(.L_1 - .L_0)
	.align		4
.L_0:
        /*0004*/ 	.word	index@(triton_poi_fused_convolution_relu_27)
        /*0008*/ 	.word	0x00000012


	//----- nvinfo : EIATTR_MIN_STACK_SIZE
	.align		4
.L_1:
        /*000c*/ 	.byte	0x04, 0x12
        /*000e*/ 	.short	(.L_3 - .L_2)
	.align		4
.L_2:
        /*0010*/ 	.word	index@(triton_poi_fused_convolution_relu_27)
        /*0014*/ 	.word	0x00000000


	//----- nvinfo : EIATTR_FRAME_SIZE
	.align		4
.L_3:
        /*0018*/ 	.byte	0x04, 0x11
        /*001a*/ 	.short	(.L_5 - .L_4)
	.align		4
.L_4:
        /*001c*/ 	.word	index@(triton_poi_fused_convolution_relu_27)
        /*0020*/ 	.word	0x00000000


	//----- nvinfo : EIATTR_MIN_STACK_SIZE
	.align		4
.L_5:
        /*0024*/ 	.byte	0x04, 0x12
        /*0026*/ 	.short	(.L_7 - .L_6)
	.align		4
.L_6:
        /*0028*/ 	.word	index@(triton_poi_fused_convolution_relu_27)
        /*002c*/ 	.word	0x00000000
.L_7:


//--------------------- .nv.info.triton_poi_fused_convolution_relu_27 --------------------------
	.section	.nv.info.triton_poi_fused_convolution_relu_27,"",@"SHT_CUDA_INFO"
	.sectionflags	@""
	.align	4


	//----- nvinfo : EIATTR_CUDA_API_VERSION
	.align		4
        /*0000*/ 	.byte	0x04, 0x37
        /*0002*/ 	.short	(.L_9 - .L_8)
.L_8:
        /*0004*/ 	.word	0x0000007c


	//----- nvinfo : EIATTR_KPARAM_INFO
	.align		4
.L_9:
        /*0008*/ 	.byte	0x04, 0x17
        /*000a*/ 	.short	(.L_11 - .L_10)
.L_10:
        /*000c*/ 	.word	0x00000000
        /*0010*/ 	.short	0x0002
        /*0012*/ 	.short	0x0010
        /*0014*/ 	.byte	0x00, 0xf0, 0x11, 0x00


	//----- nvinfo : EIATTR_KPARAM_INFO
	.align		4
.L_11:
        /*0018*/ 	.byte	0x04, 0x17
        /*001a*/ 	.short	(.L_13 - .L_12)
.L_12:
        /*001c*/ 	.word	0x00000000
        /*0020*/ 	.short	0x0001
        /*0022*/ 	.short	0x0008
        /*0024*/ 	.byte	0x00, 0xf4, 0x21, 0x00


	//----- nvinfo : EIATTR_KPARAM_INFO
	.align		4
.L_13:
        /*0028*/ 	.byte	0x04, 0x17
        /*002a*/ 	.short	(.L_15 - .L_14)
.L_14:
        /*002c*/ 	.word	0x00000000
        /*0030*/ 	.short	0x0000
        /*0032*/ 	.short	0x0000
        /*0034*/ 	.byte	0x00, 0xf4, 0x21, 0x00


	//----- nvinfo : EIATTR_SPARSE_MMA_MASK
	.align		4
.L_15:
        /*0038*/ 	.byte	0x03, 0x50
        /*003a*/ 	.short	0x0000


	//----- nvinfo : EIATTR_MAXREG_COUNT
	.align		4
        /*003c*/ 	.byte	0x03, 0x1b
        /*003e*/ 	.short	0x00ff


	//----- nvinfo : EIATTR_EXIT_INSTR_OFFSETS
	.align		4
        /*0040*/ 	.byte	0x04, 0x1c
        /*0042*/ 	.short	(.L_17 - .L_16)


	//   ....[0]....
.L_16:
        /*0044*/ 	.word	0x00000390


	//----- nvinfo : EIATTR_REQNTID
	.align		4
.L_17:
        /*0048*/ 	.byte	0x04, 0x10
        /*004a*/ 	.short	(.L_19 - .L_18)
.L_18:
        /*004c*/ 	.word	0x00000080
        /*0050*/ 	.word	0x00000001
        /*0054*/ 	.word	0x00000001


	//----- nvinfo : EIATTR_CBANK_PARAM_SIZE
	.align		4
.L_19:
        /*0058*/ 	.byte	0x03, 0x19
        /*005a*/ 	.short	0x0014


	//----- nvinfo : EIATTR_PARAM_CBANK
	.align		4
        /*005c*/ 	.byte	0x04, 0x0a
        /*005e*/ 	.short	(.L_21 - .L_20)
	.align		4
.L_20:
        /*0060*/ 	.word	index@(.nv.constant0.triton_poi_fused_convolution_relu_27)
        /*0064*/ 	.short	0x0210
        /*0066*/ 	.short	0x0014


	//----- nvinfo : EIATTR_SW_WAR
	.align		4
.L_21:
        /*0068*/ 	.byte	0x04, 0x36
        /*006a*/ 	.short	(.L_23 - .L_22)
.L_22:
        /*006c*/ 	.word	0x00000008
.L_23:


//--------------------- .nv.callgraph             --------------------------
	.section	.nv.callgraph,"",@"SHT_CUDA_CALLGRAPH"
	.align	4
	.sectionentsize	8
	.align		4
        /*0000*/ 	.word	0x00000000
	.align		4
        /*0004*/ 	.word	0xffffffff
	.align		4
        /*0008*/ 	.word	0x00000000
	.align		4
        /*000c*/ 	.word	0xfffffffe
	.align		4
        /*0010*/ 	.word	0x00000000
	.align		4
        /*0014*/ 	.word	0xfffffffd
	.align		4
        /*0018*/ 	.word	0x00000000
	.align		4
        /*001c*/ 	.word	0xfffffffc


//--------------------- .text.triton_poi_fused_convolution_relu_27 --------------------------
	.section	.text.triton_poi_fused_convolution_relu_27,"ax",@progbits
	.align	128
        .global         triton_poi_fused_convolution_relu_27
        .type           triton_poi_fused_convolution_relu_27,@function
        .size           triton_poi_fused_convolution_relu_27,(.L_x_1 - triton_poi_fused_convolution_relu_27)
        .other          triton_poi_fused_convolution_relu_27,@"STO_CUDA_ENTRY STV_DEFAULT"
triton_poi_fused_convolution_relu_27:
.text.triton_poi_fused_convolution_relu_27:
[----:B------:R-:W-:Y:S01]  /*0000*/  LDC R1, c[0x0][0x28] ;  /* 0x00000a00ff017b82 */ /* 0x000fe20000000800 */
[----:B------:R-:W1:Y:S07]  /*0010*/  S2R R0, SR_TID.X ;  /* 0x0000000000007919 */ /* 0x000e6e0000002100 */
[----:B------:R-:W2:Y:S01]  /*0020*/  LDC.64 R2, c[0x0][0x218] ;  /* 0x00008600ff027b82 */ /* 0x000ea20000000a00 */
[----:B------:R-:W-:Y:S01]  /*0030*/  ULDC.64 UR4, c[0x0][0x208] ;  /* 0x0000820000047ab9 */ /* 0x000fe20000000a00 */
[----:B------:R-:W3:Y:S06]  /*0040*/  S2R R9, SR_CTAID.X ;  /* 0x0000000000097919 */ /* 0x000eec0000002500 */
[----:B------:R-:W4:Y:S01]  /*0050*/  LDC.64 R4, c[0x0][0x210] ;  /* 0x00008400ff047b82 */ /* 0x000f220000000a00 */
[----:B-1----:R-:W-:-:S05]  /*0060*/  IMAD.SHL.U32 R0, R0, 0x4, RZ ;  /* 0x0000000400007824 */ /* 0x002fca00078e00ff */
[----:B------:R-:W-:-:S05]  /*0070*/  LOP3.LUT R0, R0, 0x1fc, RZ, 0xc0, !PT ;  /* 0x000001fc00007812 */ /* 0x000fca00078ec0ff */
[----:B---3--:R-:W-:-:S04]  /*0080*/  IMAD R9, R9, 0x400, R0 ;  /* 0x0000040009097824 */ /* 0x008fc800078e0200 */
[----:B------:R-:W-:-:S04]  /*0090*/  IMAD.HI R6, R9, 0x51eb851f, RZ ;  /* 0x51eb851f09067827 */ /* 0x000fc800078e02ff */
[----:B------:R-:W-:Y:S01]  /*00a0*/  VIADD R0, R9, 0x200 ;  /* 0x0000020009007836 */ /* 0x000fe20000000000 */
[----:B------:R-:W-:-:S03]  /*00b0*/  SHF.R.U32.HI R7, RZ, 0x1f, R6 ;  /* 0x0000001fff077819 */ /* 0x000fc60000011606 */
[----:B------:R-:W-:Y:S01]  /*00c0*/  IMAD.HI R0, R0, 0x51eb851f, RZ ;  /* 0x51eb851f00007827 */ /* 0x000fe200078e02ff */
[----:B------:R-:W-:-:S04]  /*00d0*/  LEA.HI.SX32 R7, R6, R7, 0x19 ;  /* 0x0000000706077211 */ /* 0x000fc800078fcaff */
[----:B------:R-:W-:Y:S02]  /*00e0*/  SHF.R.U32.HI R11, RZ, 0x1f, R0 ;  /* 0x0000001fff0b7819 */ /* 0x000fe40000011600 */
[----:B------:R-:W-:Y:S02]  /*00f0*/  SHF.R.S32.HI R6, RZ, 0x1f, R7 ;  /* 0x0000001fff067819 */ /* 0x000fe40000011407 */
[----:B------:R-:W-:Y:S02]  /*0100*/  LEA.HI.SX32 R0, R0, R11, 0x19 ;  /* 0x0000000b00007211 */ /* 0x000fe400078fcaff */
[----:B------:R-:W-:Y:S02]  /*0110*/  LEA.HI R6, R6, R7, RZ, 0x8 ;  /* 0x0000000706067211 */ /* 0x000fe400078f40ff */
[----:B------:R-:W-:Y:S02]  /*0120*/  SHF.R.S32.HI R11, RZ, 0x1f, R0 ;  /* 0x0000001fff0b7819 */ /* 0x000fe40000011400 */
[----:B------:R-:W-:-:S02]  /*0130*/  LOP3.LUT R6, R6, 0xffffff00, RZ, 0xc0, !PT ;  /* 0xffffff0006067812 */ /* 0x000fc400078ec0ff */
[----:B------:R-:W-:-:S03]  /*0140*/  LEA.HI R8, R11, R0, RZ, 0x8 ;  /* 0x000000000b087211 */ /* 0x000fc600078f40ff */
[----:B------:R-:W-:Y:S01]  /*0150*/  IMAD.IADD R11, R7, 0x1, -R6 ;  /* 0x00000001070b7824 */ /* 0x000fe200078e0a06 */
[----:B------:R-:W-:Y:S01]  /*0160*/  LOP3.LUT R7, R8, 0xffffff00, RZ, 0xc0, !PT ;  /* 0xffffff0008077812 */ /* 0x000fe200078ec0ff */
[----:B----4-:R-:W-:-:S04]  /*0170*/  IMAD.WIDE R8, R9, 0x4, R4 ;  /* 0x0000000409087825 */ /* 0x010fc800078e0204 */
[----:B--2---:R-:W-:-:S04]  /*0180*/  IMAD.WIDE R10, R11, 0x4, R2 ;  /* 0x000000040b0a7825 */ /* 0x004fc800078e0202 */
[----:B------:R-:W-:Y:S02]  /*0190*/  IMAD.IADD R13, R0, 0x1, -R7 ;  /* 0x00000001000d7824 */ /* 0x000fe400078e0a07 */
[----:B------:R-:W2:Y:S02]  /*01a0*/  LDG.E.128 R4, desc[UR4][R8.64] ;  /* 0x0000000408047981 */ /* 0x000ea4000c1e1d00 */
[----:B------:R-:W-:Y:S02]  /*01b0*/  IMAD.WIDE R2, R13, 0x4, R2 ;  /* 0x000000040d027825 */ /* 0x000fe400078e0202 */
[----:B------:R-:W2:Y:S04]  /*01c0*/  LDG.E.EL R10, desc[UR4][R10.64] ;  /* 0x000000040a0a7981 */ /* 0x000ea8000c2e1900 */
[----:B------:R-:W3:Y:S04]  /*01d0*/  LDG.E.EL R2, desc[UR4][R2.64] ;  /* 0x0000000402027981 */ /* 0x000ee8000c2e1900 */
[----:B------:R-:W3:Y:S01]  /*01e0*/  LDG.E.128 R12, desc[UR4][R8.64+0x800] ;  /* 0x00080004080c7981 */ /* 0x000ee2000c1e1d00 */
[CC--:B--2---:R-:W-:Y:S01]  /*01f0*/  FSETP.GEU.AND P6, PT, R5.reuse, -R10.reuse, PT ;  /* 0x8000000a0500720b */ /* 0x0c4fe20003fce000 */
[--C-:B------:R-:W-:Y:S01]  /*0200*/  FADD R5, R5, R10.reuse ;  /* 0x0000000a05057221 */ /* 0x100fe20000000000 */
[CC--:B------:R-:W-:Y:S01]  /*0210*/  FSETP.GEU.AND P0, PT, R6.reuse, -R10.reuse, PT ;  /* 0x8000000a0600720b */ /* 0x0c0fe20003f0e000 */
[--C-:B------:R-:W-:Y:S01]  /*0220*/  FADD R6, R6, R10.reuse ;  /* 0x0000000a06067221 */ /* 0x100fe20000000000 */
[C---:B------:R-:W-:Y:S01]  /*0230*/  FSETP.GEU.AND P1, PT, R7.reuse, -R10, PT ;  /* 0x8000000a0700720b */ /* 0x040fe20003f2e000 */
[----:B------:R-:W-:Y:S01]  /*0240*/  FADD R7, R7, R10 ;  /* 0x0000000a07077221 */ /* 0x000fe20000000000 */
[----:B------:R-:W-:-:S02]  /*0250*/  SEL R5, R5, RZ, P6 ;  /* 0x000000ff05057207 */ /* 0x000fc40003000000 */
[CC--:B---3--:R-:W-:Y:S01]  /*0260*/  FSETP.GEU.AND P3, PT, R13.reuse, -R2.reuse, PT ;  /* 0x800000020d00720b */ /* 0x0c8fe20003f6e000 */
[--C-:B------:R-:W-:Y:S01]  /*0270*/  FADD R13, R13, R2.reuse ;  /* 0x000000020d0d7221 */ /* 0x100fe20000000000 */
[CC--:B------:R-:W-:Y:S01]  /*0280*/  FSETP.GEU.AND P4, PT, R14.reuse, -R2.reuse, PT ;  /* 0x800000020e00720b */ /* 0x0c0fe20003f8e000 */
[--C-:B------:R-:W-:Y:S01]  /*0290*/  FADD R14, R14, R2.reuse ;  /* 0x000000020e0e7221 */ /* 0x100fe20000000000 */
[C---:B------:R-:W-:Y:S01]  /*02a0*/  FSETP.GEU.AND P5, PT, R15.reuse, -R2, PT ;  /* 0x800000020f00720b */ /* 0x040fe20003fae000 */
[----:B------:R-:W-:Y:S01]  /*02b0*/  FADD R15, R15, R2 ;  /* 0x000000020f0f7221 */ /* 0x000fe20000000000 */
[C---:B------:R-:W-:Y:S01]  /*02c0*/  FSETP.GEU.AND P2, PT, R4.reuse, -R10, PT ;  /* 0x8000000a0400720b */ /* 0x040fe20003f4e000 */
[----:B------:R-:W-:Y:S01]  /*02d0*/  FADD R4, R4, R10 ;  /* 0x0000000a04047221 */ /* 0x000fe20000000000 */
[C---:B------:R-:W-:Y:S01]  /*02e0*/  FSETP.GEU.AND P6, PT, R12.reuse, -R2, PT ;  /* 0x800000020c00720b */ /* 0x040fe20003fce000 */
[----:B------:R-:W-:Y:S01]  /*02f0*/  FADD R2, R12, R2 ;  /* 0x000000020c027221 */ /* 0x000fe20000000000 */
[----:B------:R-:W-:-:S02]  /*0300*/  SEL R6, R6, RZ, P0 ;  /* 0x000000ff06067207 */ /* 0x000fc40000000000 */
[----:B------:R-:W-:Y:S02]  /*0310*/  SEL R7, R7, RZ, P1 ;  /* 0x000000ff07077207 */ /* 0x000fe40000800000 */
[----:B------:R-:W-:Y:S02]  /*0320*/  SEL R4, R4, RZ, P2 ;  /* 0x000000ff04047207 */ /* 0x000fe40001000000 */
[----:B------:R-:W-:Y:S02]  /*0330*/  SEL R13, R13, RZ, P3 ;  /* 0x000000ff0d0d7207 */ /* 0x000fe40001800000 */
[----:B------:R-:W-:Y:S01]  /*0340*/  SEL R14, R14, RZ, P4 ;  /* 0x000000ff0e0e7207 */ /* 0x000fe20002000000 */
[----:B------:R-:W-:Y:S01]  /*0350*/  STG.E.128 desc[UR4][R8.64], R4 ;  /* 0x0000000408007986 */ /* 0x000fe2000c101d04 */
[----:B------:R-:W-:Y:S02]  /*0360*/  SEL R15, R15, RZ, P5 ;  /* 0x000000ff0f0f7207 */ /* 0x000fe40002800000 */
[----:B------:R-:W-:-:S05]  /*0370*/  SEL R12, R2, RZ, P6 ;  /* 0x000000ff020c7207 */ /* 0x000fca0003000000 */
[----:B------:R-:W-:Y:S01]  /*0380*/  STG.E.128 desc[UR4][R8.64+0x800], R12 ;  /* 0x0008000c08007986 */ /* 0x000fe2000c101d04 */
[----:B------:R-:W-:Y:S05]  /*0390*/  EXIT ;  /* 0x000000000000794d */ /* 0x000fea0003800000 */
.L_x_0:
[----:B------:R-:W-:-:S00]  /*03a0*/  BRA `(.L_x_0) ;  /* 0xfffffffc00fc7947 */ /* 0x000fc0000383ffff */
[----:B------:R-:W-:-:S00]  /*03b0*/  NOP ;  /* 0x0000000000007918 */ /* 0x000fc00000000000 */
        /* <DEDUP_REMOVED lines=12> */
.L_x_1:


//--------------------- .nv.constant0.triton_poi_fused_convolution_relu_27 --------------------------
	.section	.nv.constant0.triton_poi_fused_convolution_relu_27,"a",@progbits
	.sectionflags	@""
	.align	4
.nv.constant0.triton_poi_fused_convolution_relu_27:
	.zero		548
